//
// Generated by NVIDIA NVVM Compiler
//
// Compiler Build ID: CL-36424714
// Cuda compilation tools, release 13.0, V13.0.88
// Based on NVVM 20.0.0
//

.version 9.0
.target sm_100
.address_size 64

	// .globl	_Z17propagateAndCheckv
.const .align 8 .b8 devFormula[16];
.const .align 8 .b8 instanceAssignments[512];
.global .align 4 .b8 assignmentArena[4194304];
.global .align 4 .b8 checkResults[512];
// _ZZ17propagateAndCheckvE13anyPropagated has been demoted

.visible .entry _Z17propagateAndCheckv()
{
	.reg .pred 	%p<46>;
	.reg .b16 	%rs<31>;
	.reg .b32 	%r<64>;
	.reg .b64 	%rd<36>;
	// demoted variable
	.shared .align 1 .u8 _ZZ17propagateAndCheckvE13anyPropagated;
	mov.u32 	%r1, %tid.x;
	ld.const.u32 	%r30, [devFormula+4];
	setp.ge.s32 	%p6, %r1, %r30;
	@%p6 bra 	$L__BB0_39;
	mov.u32 	%r2, %ctaid.x;
	ld.const.u64 	%rd6, [devFormula+8];
	cvta.to.global.u64 	%rd7, %rd6;
	mul.wide.u32 	%rd8, %r1, 16;
	add.s64 	%rd1, %rd7, %rd8;
	mul.wide.u32 	%rd9, %r2, 8;
	mov.u64 	%rd10, instanceAssignments;
	add.s64 	%rd11, %rd10, %rd9;
	ld.const.u64 	%rd12, [%rd11];
	cvta.to.global.u64 	%rd2, %rd12;
	mov.b16 	%rs28, 0;
$L__BB0_2:
	setp.ne.s32 	%p7, %r1, 0;
	@%p7 bra 	$L__BB0_4;
	mov.b16 	%rs8, 0;
	st.shared.u8 	[_ZZ17propagateAndCheckvE13anyPropagated], %rs8;
$L__BB0_4:
	bar.sync 	0;
	and.b16  	%rs10, %rs28, 255;
	setp.ne.s16 	%p8, %rs10, 0;
	mov.b16 	%rs28, 1;
	@%p8 bra 	$L__BB0_20;
	ld.global.u32 	%r4, [%rd1];
	setp.lt.s32 	%p10, %r4, 1;
	mov.b16 	%rs28, 0;
	mov.pred 	%p43, 0;
	@%p10 bra 	$L__BB0_15;
	ld.global.u64 	%rd13, [%rd1+8];
	cvta.to.global.u64 	%rd3, %rd13;
	mov.b32 	%r50, 0;
	mov.u32 	%r56, %r50;
$L__BB0_7:
	mul.wide.u32 	%rd14, %r50, 4;
	add.s64 	%rd15, %rd3, %rd14;
	ld.global.u32 	%r8, [%rd15];
	setp.lt.s32 	%p11, %r8, 1;
	@%p11 bra 	$L__BB0_9;
	add.s32 	%r35, %r8, -1;
	mul.wide.u32 	%rd19, %r35, 4;
	add.s64 	%rd20, %rd2, %rd19;
	ld.volatile.global.u32 	%r53, [%rd20];
	bra.uni 	$L__BB0_10;
$L__BB0_9:
	mul.wide.s32 	%rd16, %r8, 4;
	xor.b64  	%rd17, %rd16, -4;
	add.s64 	%rd18, %rd2, %rd17;
	ld.volatile.global.u32 	%r33, [%rd18];
	setp.eq.s32 	%p12, %r33, 2;
	selp.u32 	%r34, 1, 0, %p12;
	setp.eq.s32 	%p13, %r33, 1;
	selp.b32 	%r53, 2, %r34, %p13;
$L__BB0_10:
	mov.b16 	%rs28, 1;
	mov.pred 	%p42, 0;
	setp.eq.s32 	%p15, %r53, 0;
	@%p15 bra 	$L__BB0_12;
	setp.eq.s32 	%p16, %r53, 1;
	@%p16 bra 	$L__BB0_14;
	bra.uni 	$L__BB0_13;
$L__BB0_12:
	add.s32 	%r12, %r56, 1;
	setp.gt.s32 	%p18, %r56, 0;
	mov.b16 	%rs28, 0;
	mov.pred 	%p42, -1;
	mov.u32 	%r56, %r12;
	mov.u32 	%r57, %r8;
	@%p18 bra 	$L__BB0_14;
$L__BB0_13:
	add.s32 	%r50, %r50, 1;
	setp.lt.s32 	%p20, %r50, %r4;
	mov.b16 	%rs28, 0;
	mov.pred 	%p42, -1;
	@%p20 bra 	$L__BB0_7;
$L__BB0_14:
	setp.eq.s32 	%p21, %r56, 1;
	and.pred  	%p43, %p42, %p21;
$L__BB0_15:
	not.pred 	%p22, %p43;
	@%p22 bra 	$L__BB0_20;
	setp.lt.s32 	%p23, %r57, 1;
	@%p23 bra 	$L__BB0_18;
	add.s32 	%r37, %r57, -1;
	mul.wide.u32 	%rd24, %r37, 4;
	add.s64 	%rd25, %rd2, %rd24;
	mov.b32 	%r38, 1;
	st.volatile.global.u32 	[%rd25], %r38;
	bra.uni 	$L__BB0_19;
$L__BB0_18:
	mul.wide.s32 	%rd21, %r57, 4;
	xor.b64  	%rd22, %rd21, -4;
	add.s64 	%rd23, %rd2, %rd22;
	mov.b32 	%r36, 2;
	st.volatile.global.u32 	[%rd23], %r36;
$L__BB0_19:
	mov.b16 	%rs16, 1;
	st.shared.u8 	[_ZZ17propagateAndCheckvE13anyPropagated], %rs16;
	mov.b16 	%rs28, 0;
$L__BB0_20:
	bar.sync 	0;
	ld.shared.u8 	%rs17, [_ZZ17propagateAndCheckvE13anyPropagated];
	setp.ne.s16 	%p24, %rs17, 0;
	@%p24 bra 	$L__BB0_2;
	ld.global.u32 	%r20, [%rd1];
	setp.lt.s32 	%p27, %r20, 1;
	mov.b16 	%rs29, 1;
	mov.pred 	%p45, -1;
	mov.b32 	%r62, -1;
	mov.pred 	%p25, 0;
	mov.pred 	%p44, %p25;
	mov.u16 	%rs30, %rs28;
	@%p27 bra 	$L__BB0_30;
	ld.global.u64 	%rd26, [%rd1+8];
	cvta.to.global.u64 	%rd4, %rd26;
	mov.b32 	%r60, 0;
$L__BB0_23:
	mul.wide.u32 	%rd27, %r60, 4;
	add.s64 	%rd28, %rd4, %rd27;
	ld.global.u32 	%r22, [%rd28];
	setp.lt.s32 	%p28, %r22, 1;
	@%p28 bra 	$L__BB0_25;
	add.s32 	%r44, %r22, -1;
	mul.wide.u32 	%rd32, %r44, 4;
	add.s64 	%rd33, %rd2, %rd32;
	ld.volatile.global.u32 	%r61, [%rd33];
	bra.uni 	$L__BB0_26;
$L__BB0_25:
	mul.wide.s32 	%rd29, %r22, 4;
	xor.b64  	%rd30, %rd29, -4;
	add.s64 	%rd31, %rd2, %rd30;
	ld.volatile.global.u32 	%r42, [%rd31];
	setp.eq.s32 	%p29, %r42, 2;
	selp.u32 	%r43, 1, 0, %p29;
	setp.eq.s32 	%p30, %r42, 1;
	selp.b32 	%r61, 2, %r43, %p30;
$L__BB0_26:
	mov.b16 	%rs30, 1;
	mov.b16 	%rs29, 0;
	mov.pred 	%p45, -1;
	setp.eq.s32 	%p32, %r61, 1;
	mov.pred 	%p44, %p45;
	@%p32 bra 	$L__BB0_30;
	setp.ne.s32 	%p33, %r61, 0;
	@%p33 bra 	$L__BB0_29;
	abs.s32 	%r62, %r22;
	mov.pred 	%p35, 0;
	mov.pred 	%p44, %p45;
	mov.pred 	%p45, %p35;
	mov.u16 	%rs30, %rs28;
	bra.uni 	$L__BB0_30;
$L__BB0_29:
	add.s32 	%r60, %r60, 1;
	setp.lt.s32 	%p38, %r60, %r20;
	mov.b16 	%rs29, 1;
	mov.pred 	%p44, %p25;
	mov.u16 	%rs30, %rs28;
	@%p38 bra 	$L__BB0_23;
$L__BB0_30:
	setp.ne.s32 	%p39, %r1, 0;
	mov.u64 	%rd35, checkResults;
	add.s64 	%rd5, %rd35, %rd9;
	@%p39 bra 	$L__BB0_32;
	st.global.v2.u8 	[%rd5], {%rs30, %rs29};
	st.global.u32 	[%rd5+4], %r62;
$L__BB0_32:
	setp.eq.s32 	%p40, %r1, 0;
	bar.sync 	0;
	@%p40 bra 	$L__BB0_39;
	@%p44 bra 	$L__BB0_35;
	mov.b16 	%rs23, 1;
	st.global.u8 	[%rd5+1], %rs23;
$L__BB0_35:
	setp.ne.s16 	%p41, %rs30, 0;
	@%p41 bra 	$L__BB0_37;
	mov.b16 	%rs24, 0;
	st.global.u8 	[%rd5], %rs24;
$L__BB0_37:
	@%p45 bra 	$L__BB0_39;
	st.global.u32 	[%rd5+4], %r62;
$L__BB0_39:
	ret;

}


// ===== COMPILED SASS (sm_100) =====

	.target	sm_100

	.elftype	@"ET_EXEC"


//--------------------- .note.nv.tkinfo           --------------------------
	.section	.note.nv.tkinfo,"",@"SHT_NOTE"
	.sectionflags	@"SHF_NOTE_NV_TKINFO"
	.tkinfo
        /*0018*/ 	.word	0x00000002
        /*0030*/ 	.string	""
        /*0030*/ 	.string	"ptxas"
        /*0030*/ 	.string	"Cuda compilation tools, release 13.0, V13.0.88"
        /*0030*/ 	.string	"Build cuda_13.0.r13.0/compiler.36424714_0"
        /*0030*/ 	.string	"-arch sm_100 -m 64 "



//--------------------- .note.nv.cuinfo           --------------------------
	.section	.note.nv.cuinfo,"",@"SHT_NOTE"
	.sectionflags	@"SHF_NOTE_NV_CUINFO"
        /*0018*/ 	.short	0x0002
        /*001a*/ 	.short	0x0064
        /*001c*/ 	.short	0x0082
	.zero		2


//--------------------- .nv.info                  --------------------------
	.section	.nv.info,"",@"SHT_CUDA_INFO"
	.align	4


	//----- nvinfo : EIATTR_REGCOUNT
	.align		4
        /*0000*/ 	.byte	0x04, 0x2f
        /*0002*/ 	.short	(.L_5 - .L_4)
	.align		4
.L_4:
        /*0004*/ 	.word	index@(_Z17propagateAndCheckv)
        /*0008*/ 	.word	0x00000018


	//----- nvinfo : EIATTR_FRAME_SIZE
	.align		4
.L_5:
        /*000c*/ 	.byte	0x04, 0x11
        /*000e*/ 	.short	(.L_7 - .L_6)
	.align		4
.L_6:
        /*0010*/ 	.word	index@(_Z17propagateAndCheckv)
        /*0014*/ 	.word	0x00000000


	//----- nvinfo : EIATTR_MIN_STACK_SIZE
	.align		4
.L_7:
        /*0018*/ 	.byte	0x04, 0x12
        /*001a*/ 	.short	(.L_9 - .L_8)
	.align		4
.L_8:
        /*001c*/ 	.word	index@(_Z17propagateAndCheckv)
        /*0020*/ 	.word	0x00000000
.L_9:


//--------------------- .nv.compat                --------------------------
	.section	.nv.compat,"",@"SHT_CUDA_COMPAT_INFO"
	.align	4
        /*0000*/ 	.byte	0x02, 0x09, 0x00, 0x00, 0x02, 0x02, 0x01, 0x00, 0x02, 0x05, 0x05, 0x00, 0x03, 0x07, 0x01, 0x01
        /*0010*/ 	.byte	0x02, 0x03, 0x00, 0x00, 0x02, 0x06, 0x01, 0x00, 0x04, 0x0b, 0x08, 0x00, 0x09, 0x00, 0x00, 0x00
        /*0020*/ 	.byte	0x00, 0x00, 0x00, 0x00


//--------------------- .nv.info._Z17propagateAndCheckv --------------------------
	.section	.nv.info._Z17propagateAndCheckv,"",@"SHT_CUDA_INFO"
	.sectionflags	@""
	.align	4


	//----- nvinfo : EIATTR_CUDA_API_VERSION
	.align		4
        /*0000*/ 	.byte	0x04, 0x37
        /*0002*/ 	.short	(.L_11 - .L_10)
.L_10:
        /*0004*/ 	.word	0x00000082


	//----- nvinfo : EIATTR_SPARSE_MMA_MASK
	.align		4
.L_11:
        /*0008*/ 	.byte	0x03, 0x50
        /*000a*/ 	.short	0x0000


	//----- nvinfo : EIATTR_MAXREG_COUNT
	.align		4
        /*000c*/ 	.byte	0x03, 0x1b
        /*000e*/ 	.short	0x00ff


	//----- nvinfo : EIATTR_NUM_BARRIERS
	.align		4
        /*0010*/ 	.byte	0x02, 0x4c
        /*0012*/ 	.byte	0x01
	.zero		1


	//----- nvinfo : EIATTR_MERCURY_ISA_VERSION
	.align		4
        /*0014*/ 	.byte	0x03, 0x5f
        /*0016*/ 	.short	0x0101


	//----- nvinfo : EIATTR_VRC_CTA_INIT_COUNT
	.align		4
        /*0018*/ 	.byte	0x02, 0x4a
	.zero		1
	.zero		1


	//----- nvinfo : EIATTR_EXIT_INSTR_OFFSETS
	.align		4
        /*001c*/ 	.byte	0x04, 0x1c
        /*001e*/ 	.short	(.L_13 - .L_12)


	//   ....[0]....
.L_12:
        /*0020*/ 	.word	0x00000040


	//   ....[1]....
        /*0024*/ 	.word	0x000009b0


	//   ....[2]....
        /*0028*/ 	.word	0x00000a10


	//   ....[3]....
        /*002c*/ 	.word	0x00000a30


	//----- nvinfo : EIATTR_CRS_STACK_SIZE
	.align		4
.L_13:
        /*0030*/ 	.byte	0x04, 0x1e
        /*0032*/ 	.short	(.L_15 - .L_14)
.L_14:
        /*0034*/ 	.word	0x00000000


	//----- nvinfo : EIATTR_SW_WAR
	.align		4
.L_15:
        /*0038*/ 	.byte	0x04, 0x36
        /*003a*/ 	.short	(.L_17 - .L_16)
.L_16:
        /*003c*/ 	.word	0x00000008
.L_17:


//--------------------- .nv.callgraph             --------------------------
	.section	.nv.callgraph,"",@"SHT_CUDA_CALLGRAPH"
	.align	4
	.sectionentsize	8
	.align		4
        /*0000*/ 	.word	0x00000000
	.align		4
        /*0004*/ 	.word	0xffffffff
	.align		4
        /*0008*/ 	.word	0x00000000
	.align		4
        /*000c*/ 	.word	0xfffffffe
	.align		4
        /*0010*/ 	.word	0x00000000
	.align		4
        /*0014*/ 	.word	0xfffffffd
	.align		4
        /*0018*/ 	.word	0x00000000
	.align		4
        /*001c*/ 	.word	0xfffffffc


//--------------------- .nv.constant3             --------------------------
	.section	.nv.constant3,"a",@progbits
	.align	8
.nv.constant3:
	.type		devFormula,@object
	.size		devFormula,(instanceAssignments - devFormula)
devFormula:
	.zero		16
	.type		instanceAssignments,@object
	.size		instanceAssignments,(.L_1 - instanceAssignments)
instanceAssignments:
	.zero		512
.L_1:


//--------------------- .nv.constant4             --------------------------
	.section	.nv.constant4,"a",@progbits
	.align	8
	.align		8
.nv.constant4:
        /*0000*/ 	.dword	assignmentArena
	.align		8
        /*0008*/ 	.dword	checkResults


//--------------------- .text._Z17propagateAndCheckv --------------------------
	.section	.text._Z17propagateAndCheckv,"ax",@progbits
	.align	128
        .global         _Z17propagateAndCheckv
        .type           _Z17propagateAndCheckv,@function
        .size           _Z17propagateAndCheckv,(.L_x_15 - _Z17propagateAndCheckv)
        .other          _Z17propagateAndCheckv,@"STO_CUDA_ENTRY STV_DEFAULT"
_Z17propagateAndCheckv:
.text._Z17propagateAndCheckv:
[----:B------:R-:W-:Y:S01]  /*0000*/  LDC R1, c[0x0][0x37c] ;  /* 0x0000df00ff017b82 */ /* 0x000fe20000000800 */
[----:B------:R-:W0:Y:S01]  /*0010*/  S2R R0, SR_TID.X ;  /* 0x0000000000007919 */ /* 0x000e220000002100 */
[----:B------:R-:W0:Y:S02]  /*0020*/  LDCU UR4, c[0x3][0x4] ;  /* 0x00c00080ff0477ac */ /* 0x000e240008000800 */
[----:B0-----:R-:W-:-:S13]  /*0030*/  ISETP.GE.AND P0, PT, R0, UR4, PT ;  /* 0x0000000400007c0c */ /* 0x001fda000bf06270 */
[----:B------:R-:W-:Y:S05]  /*0040*/  @P0 EXIT ;  /* 0x000000000000094d */ /* 0x000fea0003800000 */
[----:B------:R-:W0:Y:S01]  /*0050*/  S2R R8, SR_CTAID.X ;  /* 0x0000000000087919 */ /* 0x000e220000002500 */
[----:B------:R-:W1:Y:S01]  /*0060*/  LDC.64 R4, c[0x3][0x8] ;  /* 0x00c00200ff047b82 */ /* 0x000e620000000a00 */
[----:B------:R-:W-:Y:S01]  /*0070*/  PRMT R10, RZ, 0x7610, R10 ;  /* 0x00007610ff0a7816 */ /* 0x000fe2000000000a */
[----:B------:R-:W2:Y:S01]  /*0080*/  LDCU.64 UR6, c[0x0][0x358] ;  /* 0x00006b00ff0677ac */ /* 0x000ea20008000a00 */
[----:B-1----:R-:W-:-:S04]  /*0090*/  IMAD.WIDE.U32 R4, R0, 0x10, R4 ;  /* 0x0000001000047825 */ /* 0x002fc800078e0004 */
[----:B0-----:R-:W-:-:S06]  /*00a0*/  IMAD.SHL.U32 R2, R8, 0x8, RZ ;  /* 0x0000000808027824 */ /* 0x001fcc00078e00ff */
[----:B--2---:R-:W0:Y:S02]  /*00b0*/  LDC.64 R2, c[0x3][R2+0x10] ;  /* 0x00c0040002027b82 */ /* 0x004e240000000a00 */
.L_x_9:
[----:B------:R-:W-:-:S13]  /*00c0*/  ISETP.NE.AND P0, PT, R0, RZ, PT ;  /* 0x000000ff0000720c */ /* 0x000fda0003f05270 */
[----:B-1----:R-:W1:Y:S01]  /*00d0*/  @!P0 S2R R7, SR_CgaCtaId ;  /* 0x0000000000078919 */ /* 0x002e620000008800 */
[----:B------:R-:W-:-:S04]  /*00e0*/  @!P0 MOV R6, 0x400 ;  /* 0x0000040000068802 */ /* 0x000fc80000000f00 */
[----:B-1----:R-:W-:-:S05]  /*00f0*/  @!P0 LEA R6, R7, R6, 0x18 ;  /* 0x0000000607068211 */ /* 0x002fca00078ec0ff */
[----:B------:R1:W-:Y:S01]  /*0100*/  @!P0 STS.U8 [R6], RZ ;  /* 0x000000ff06008388 */ /* 0x0003e20000000000 */
[----:B------:R-:W-:Y:S01]  /*0110*/  BAR.SYNC.DEFER_BLOCKING 0x0 ;  /* 0x0000000000007b1d */ /* 0x000fe20000010000 */
[----:B------:R-:W-:Y:S01]  /*0120*/  LOP3.LUT P0, RZ, R10, 0xff, RZ, 0xc0, !PT ;  /* 0x000000ff0aff7812 */ /* 0x000fe2000780c0ff */
[----:B------:R-:W-:-:S12]  /*0130*/  IMAD.MOV.U32 R10, RZ, RZ, 0x1 ;  /* 0x00000001ff0a7424 */ /* 0x000fd800078e00ff */
[----:B-1----:R-:W-:Y:S05]  /*0140*/  @P0 BRA `(.L_x_0) ;  /* 0x00000004001c0947 */ /* 0x002fea0003800000 */
[----:B------:R-:W2:Y:S01]  /*0150*/  LDG.E R14, desc[UR6][R4.64] ;  /* 0x00000006040e7981 */ /* 0x000ea2000c1e1900 */
[----:B------:R-:W-:Y:S01]  /*0160*/  BSSY B0, `(.L_x_1) ;  /* 0x0000033000007945 */ /* 0x000fe20003800000 */
[----:B------:R-:W-:Y:S01]  /*0170*/  PLOP3.LUT P0, PT, PT, PT, PT, 0x8, 0x80 ;  /* 0x000000000080781c */ /* 0x000fe20003f0e170 */
[----:B------:R-:W-:Y:S01]  /*0180*/  IMAD.MOV.U32 R11, RZ, RZ, 0x1 ;  /* 0x00000001ff0b7424 */ /* 0x000fe200078e00ff */
[----:B------:R-:W-:Y:S02]  /*0190*/  PRMT R10, RZ, 0x7610, R10 ;  /* 0x00007610ff0a7816 */ /* 0x000fe4000000000a */
[----:B--2---:R-:W-:-:S13]  /*01a0*/  ISETP.GE.AND P1, PT, R14, 0x1, PT ;  /* 0x000000010e00780c */ /* 0x004fda0003f26270 */
[----:B------:R-:W-:Y:S05]  /*01b0*/  @!P1 BRA `(.L_x_2) ;  /* 0x0000000000b49947 */ /* 0x000fea0003800000 */
[----:B------:R1:W5:Y:S01]  /*01c0*/  LDG.E.64 R6, desc[UR6][R4.64+0x8] ;  /* 0x0000080604067981 */ /* 0x000362000c1e1b00 */
[----:B------:R-:W-:Y:S01]  /*01d0*/  BSSY B1, `(.L_x_3) ;  /* 0x000002a000017945 */ /* 0x000fe20003800000 */
[----:B------:R-:W-:Y:S02]  /*01e0*/  IMAD.MOV.U32 R15, RZ, RZ, RZ ;  /* 0x000000ffff0f7224 */ /* 0x000fe400078e00ff */
[----:B------:R-:W-:-:S07]  /*01f0*/  IMAD.MOV.U32 R16, RZ, RZ, RZ ;  /* 0x000000ffff107224 */ /* 0x000fce00078e00ff */
.L_x_8:
[----:B-----5:R-:W-:-:S06]  /*0200*/  IMAD.WIDE.U32 R18, R15, 0x4, R6 ;  /* 0x000000040f127825 */ /* 0x020fcc00078e0006 */
[----:B------:R-:W2:Y:S02]  /*0210*/  LDG.E R18, desc[UR6][R18.64] ;  /* 0x0000000612127981 */ /* 0x000ea4000c1e1900 */
[----:B--2---:R-:W-:-:S13]  /*0220*/  ISETP.GE.AND P0, PT, R18, 0x1, PT ;  /* 0x000000011200780c */ /* 0x004fda0003f06270 */
[----:B------:R-:W-:-:S04]  /*0230*/  @!P0 IMAD.WIDE R12, R18, 0x4, RZ ;  /* 0x00000004120c8825 */ /* 0x000fc800078e02ff */
[----:B------:R-:W-:Y:S01]  /*0240*/  @P0 VIADD R21, R18, 0xffffffff ;  /* 0xffffffff12150836 */ /* 0x000fe20000000000 */
[----:B------:R-:W-:Y:S02]  /*0250*/  @!P0 LOP3.LUT R17, R12, 0xfffffffc, RZ, 0x3c, !PT ;  /* 0xfffffffc0c118812 */ /* 0x000fe400078e3cff */
[----:B------:R-:W-:Y:S01]  /*0260*/  @!P0 LOP3.LUT R13, RZ, R13, RZ, 0x33, !PT ;  /* 0x0000000dff0d8212 */ /* 0x000fe200078e33ff */
[----:B0-----:R-:W-:Y:S01]  /*0270*/  @P0 IMAD.WIDE.U32 R20, R21, 0x4, R2 ;  /* 0x0000000415140825 */ /* 0x001fe200078e0002 */
[----:B------:R-:W-:-:S04]  /*0280*/  @!P0 IADD3 R12, P1, PT, R2, R17, RZ ;  /* 0x00000011020c8210 */ /* 0x000fc80007f3e0ff */
[----:B------:R-:W2:Y:S01]  /*0290*/  @P0 LDG.E.STRONG.SYS R10, desc[UR6][R20.64] ;  /* 0x00000006140a0981 */ /* 0x000ea2000c1f5900 */
[----:B------:R-:W-:-:S05]  /*02a0*/  @!P0 IMAD.X R13, R3, 0x1, R13, P1 ;  /* 0x00000001030d8824 */ /* 0x000fca00008e060d */
[----:B------:R-:W3:Y:S01]  /*02b0*/  @!P0 LDG.E.STRONG.SYS R12, desc[UR6][R12.64] ;  /* 0x000000060c0c8981 */ /* 0x000ee2000c1f5900 */
[----:B------:R-:W-:Y:S05]  /*02c0*/  YIELD ;  /* 0x0000000000007946 */ /* 0x000fea0003800000 */
[----:B------:R-:W-:Y:S01]  /*02d0*/  BSSY.RELIABLE B2, `(.L_x_4) ;  /* 0x0000014000027945 */ /* 0x000fe20003800100 */
[C---:B---3--:R-:W-:Y:S02]  /*02e0*/  @!P0 ISETP.NE.AND P1, PT, R12.reuse, 0x2, PT ;  /* 0x000000020c00880c */ /* 0x048fe40003f25270 */
[----:B------:R-:W-:Y:S02]  /*02f0*/  @!P0 ISETP.NE.AND P2, PT, R12, 0x1, PT ;  /* 0x000000010c00880c */ /* 0x000fe40003f45270 */
[----:B------:R-:W-:-:S04]  /*0300*/  @!P0 SEL R17, RZ, 0x1, P1 ;  /* 0x00000001ff118807 */ /* 0x000fc80000800000 */
[----:B------:R-:W-:-:S04]  /*0310*/  @!P0 SEL R10, R17, 0x2, P2 ;  /* 0x00000002110a8807 */ /* 0x000fc80001000000 */
[----:B--2---:R-:W-:-:S13]  /*0320*/  ISETP.NE.AND P0, PT, R10, RZ, PT ;  /* 0x000000ff0a00720c */ /* 0x004fda0003f05270 */
[----:B------:R-:W-:Y:S05]  /*0330*/  @!P0 BRA `(.L_x_5) ;  /* 0x0000000000188947 */ /* 0x000fea0003800000 */
[----:B------:R-:W-:Y:S01]  /*0340*/  ISETP.NE.AND P1, PT, R10, 0x1, PT ;  /* 0x000000010a00780c */ /* 0x000fe20003f25270 */
[----:B------:R-:W-:Y:S01]  /*0350*/  IMAD.MOV.U32 R10, RZ, RZ, 0x1 ;  /* 0x00000001ff0a7424 */ /* 0x000fe200078e00ff */
[----:B------:R-:W-:-:S11]  /*0360*/  PLOP3.LUT P0, PT, PT, PT, PT, 0x8, 0x80 ;  /* 0x000000000080781c */ /* 0x000fd60003f0e170 */
[----:B------:R-:W-:Y:S05]  /*0370*/  @!P1 BREAK.RELIABLE B2 ;  /* 0x0000000000029942 */ /* 0x000fea0003800100 */
[----:B------:R-:W-:Y:S05]  /*0380*/  @!P1 BRA `(.L_x_6) ;  /* 0x0000000000389947 */ /* 0x000fea0003800000 */
[----:B------:R-:W-:Y:S05]  /*0390*/  BRA `(.L_x_7) ;  /* 0x00000000001c7947 */ /* 0x000fea0003800000 */
.L_x_5:
[C---:B------:R-:W-:Y:S01]  /*03a0*/  ISETP.GT.AND P1, PT, R16.reuse, RZ, PT ;  /* 0x000000ff1000720c */ /* 0x040fe20003f24270 */
[----:B------:R-:W-:Y:S01]  /*03b0*/  VIADD R16, R16, 0x1 ;  /* 0x0000000110107836 */ /* 0x000fe20000000000 */
[----:B------:R-:W-:Y:S01]  /*03c0*/  PLOP3.LUT P0, PT, PT, PT, PT, 0x80, 0x8 ;  /* 0x000000000008781c */ /* 0x000fe20003f0f070 */
[----:B------:R-:W-:Y:S01]  /*03d0*/  IMAD.MOV.U32 R9, RZ, RZ, R18 ;  /* 0x000000ffff097224 */ /* 0x000fe200078e0012 */
[----:B------:R-:W-:-:S09]  /*03e0*/  PRMT R10, RZ, 0x7610, R10 ;  /* 0x00007610ff0a7816 */ /* 0x000fd2000000000a */
[----:B------:R-:W-:Y:S05]  /*03f0*/  @P1 BREAK.RELIABLE B2 ;  /* 0x0000000000021942 */ /* 0x000fea0003800100 */
[----:B------:R-:W-:Y:S05]  /*0400*/  @P1 BRA `(.L_x_6) ;  /* 0x0000000000181947 */ /* 0x000fea0003800000 */
.L_x_7:
[----:B------:R-:W-:Y:S05]  /*0410*/  BSYNC.RELIABLE B2 ;  /* 0x0000000000027941 */ /* 0x000fea0003800100 */
.L_x_4:
[----:B------:R-:W-:-:S05]  /*0420*/  VIADD R15, R15, 0x1 ;  /* 0x000000010f0f7836 */ /* 0x000fca0000000000 */
[----:B------:R-:W-:-:S13]  /*0430*/  ISETP.GE.AND P0, PT, R15, R14, PT ;  /* 0x0000000e0f00720c */ /* 0x000fda0003f06270 */
[----:B------:R-:W-:Y:S05]  /*0440*/  @!P0 BRA `(.L_x_8) ;  /* 0xfffffffc006c8947 */ /* 0x000fea000383ffff */
[----:B------:R-:W-:Y:S02]  /*0450*/  PLOP3.LUT P0, PT, PT, PT, PT, 0x80, 0x8 ;  /* 0x000000000008781c */ /* 0x000fe40003f0f070 */
[----:B------:R-:W-:-:S11]  /*0460*/  PRMT R10, RZ, 0x7610, R10 ;  /* 0x00007610ff0a7816 */ /* 0x000fd6000000000a */
.L_x_6:
[----:B------:R-:W-:Y:S05]  /*0470*/  BSYNC B1 ;  /* 0x0000000000017941 */ /* 0x000fea0003800000 */
.L_x_3:
[----:B------:R-:W-:-:S13]  /*0480*/  ISETP.EQ.AND P0, PT, R16, 0x1, P0 ;  /* 0x000000011000780c */ /* 0x000fda0000702270 */
.L_x_2:
[----:B------:R-:W-:Y:S05]  /*0490*/  BSYNC B0 ;  /* 0x0000000000007941 */ /* 0x000fea0003800000 */
.L_x_1:
[----:B------:R-:W-:Y:S05]  /*04a0*/  @!P0 BRA `(.L_x_0) ;  /* 0x0000000000448947 */ /* 0x000fea0003800000 */
[----:B------:R-:W2:Y:S01]  /*04b0*/  S2UR UR5, SR_CgaCtaId ;  /* 0x00000000000579c3 */ /* 0x000ea20000008800 */
[----:B------:R-:W-:Y:S01]  /*04c0*/  ISETP.GE.AND P0, PT, R9, 0x1, PT ;  /* 0x000000010900780c */ /* 0x000fe20003f06270 */
[----:B------:R-:W-:Y:S01]  /*04d0*/  UMOV UR4, 0x400 ;  /* 0x0000040000047882 */ /* 0x000fe20000000000 */
[----:B------:R-:W-:Y:S01]  /*04e0*/  IMAD.MOV.U32 R14, RZ, RZ, 0x1 ;  /* 0x00000001ff0e7424 */ /* 0x000fe200078e00ff */
[----:B------:R-:W-:-:S10]  /*04f0*/  PRMT R10, RZ, 0x7610, R10 ;  /* 0x00007610ff0a7816 */ /* 0x000fd4000000000a */
[----:B------:R-:W-:-:S04]  /*0500*/  @!P0 IMAD.WIDE R6, R9, 0x4, RZ ;  /* 0x0000000409068825 */ /* 0x000fc800078e02ff */
[----:B------:R-:W-:Y:S01]  /*0510*/  @P0 VIADD R13, R9, 0xffffffff ;  /* 0xffffffff090d0836 */ /* 0x000fe20000000000 */
[----:B------:R-:W-:Y:S02]  /*0520*/  @!P0 LOP3.LUT R15, R6, 0xfffffffc, RZ, 0x3c, !PT ;  /* 0xfffffffc060f8812 */ /* 0x000fe400078e3cff */
[----:B------:R-:W-:Y:S01]  /*0530*/  @!P0 LOP3.LUT R17, RZ, R7, RZ, 0x33, !PT ;  /* 0x00000007ff118212 */ /* 0x000fe200078e33ff */
[----:B0-----:R-:W-:Y:S01]  /*0540*/  @P0 IMAD.WIDE.U32 R6, R13, 0x4, R2 ;  /* 0x000000040d060825 */ /* 0x001fe200078e0002 */
[----:B------:R-:W-:Y:S01]  /*0550*/  @!P0 IADD3 R12, P1, PT, R2, R15, RZ ;  /* 0x0000000f020c8210 */ /* 0x000fe20007f3e0ff */
[----:B--2---:R-:W-:Y:S02]  /*0560*/  ULEA UR4, UR5, UR4, 0x18 ;  /* 0x0000000405047291 */ /* 0x004fe4000f8ec0ff */
[----:B------:R-:W-:Y:S01]  /*0570*/  @!P0 IMAD.MOV.U32 R15, RZ, RZ, 0x2 ;  /* 0x00000002ff0f8424 */ /* 0x000fe200078e00ff */
[----:B------:R2:W-:Y:S01]  /*0580*/  @P0 STG.E.STRONG.SYS desc[UR6][R6.64], R11 ;  /* 0x0000000b06000986 */ /* 0x0005e2000c115906 */
[----:B------:R-:W-:-:S05]  /*0590*/  @!P0 IMAD.X R13, R3, 0x1, R17, P1 ;  /* 0x00000001030d8824 */ /* 0x000fca00008e0611 */
[----:B------:R2:W-:Y:S04]  /*05a0*/  STS.U8 [UR4], R14 ;  /* 0x0000000eff007988 */ /* 0x0005e80008000004 */
[----:B------:R2:W-:Y:S02]  /*05b0*/  @!P0 STG.E.STRONG.SYS desc[UR6][R12.64], R15 ;  /* 0x0000000f0c008986 */ /* 0x0005e4000c115906 */
.L_x_0:
[----:B------:R-:W-:Y:S05]  /*05c0*/  WARPSYNC.ALL ;  /* 0x0000000000007948 */ /* 0x000fea0003800000 */
[----:B------:R-:W3:Y:S08]  /*05d0*/  S2UR UR5, SR_CgaCtaId ;  /* 0x00000000000579c3 */ /* 0x000ef00000008800 */
[----:B------:R-:W-:Y:S06]  /*05e0*/  BAR.SYNC.DEFER_BLOCKING 0x0 ;  /* 0x0000000000007b1d */ /* 0x000fec0000010000 */
[----:B------:R-:W-:-:S02]  /*05f0*/  UMOV UR4, 0x400 ;  /* 0x0000040000047882 */ /* 0x000fc40000000000 */
[----:B---3--:R-:W-:-:S09]  /*0600*/  ULEA UR4, UR5, UR4, 0x18 ;  /* 0x0000000405047291 */ /* 0x008fd2000f8ec0ff */
[----:B--2---:R-:W2:Y:S02]  /*0610*/  LDS.U8 R6, [UR4] ;  /* 0x00000004ff067984 */ /* 0x004ea40008000000 */
[----:B--2---:R-:W-:-:S13]  /*0620*/  ISETP.NE.AND P0, PT, R6, RZ, PT ;  /* 0x000000ff0600720c */ /* 0x004fda0003f05270 */
[----:B------:R-:W-:Y:S05]  /*0630*/  @P0 BRA `(.L_x_9) ;  /* 0xfffffff800a00947 */ /* 0x000fea000383ffff */
[----:B------:R-:W2:Y:S01]  /*0640*/  LDG.E R7, desc[UR6][R4.64] ;  /* 0x0000000604077981 */ /* 0x000ea2000c1e1900 */
[----:B------:R-:W-:Y:S01]  /*0650*/  BSSY.RECONVERGENT B0, `(.L_x_10) ;  /* 0x000002d000007945 */ /* 0x000fe20003800200 */
[----:B------:R-:W-:Y:S01]  /*0660*/  PLOP3.LUT P0, PT, PT, PT, PT, 0x80, 0x8 ;  /* 0x000000000008781c */ /* 0x000fe20003f0f070 */
[----:B------:R-:W-:Y:S01]  /*0670*/  IMAD.MOV.U32 R11, RZ, RZ, 0x1 ;  /* 0x00000001ff0b7424 */ /* 0x000fe200078e00ff */
[----:B------:R-:W-:Y:S01]  /*0680*/  PLOP3.LUT P1, PT, PT, PT, PT, 0x8, 0x80 ;  /* 0x000000000080781c */ /* 0x000fe20003f2e170 */
[----:B------:R-:W-:Y:S01]  /*0690*/  IMAD.MOV.U32 R6, RZ, RZ, -0x1 ;  /* 0xffffffffff067424 */ /* 0x000fe200078e00ff */
[----:B------:R-:W-:Y:S02]  /*06a0*/  PRMT R12, R10, 0x7610, R12 ;  /* 0x000076100a0c7816 */ /* 0x000fe4000000000c */
[----:B--2---:R-:W-:-:S13]  /*06b0*/  ISETP.GE.AND P2, PT, R7, 0x1, PT ;  /* 0x000000010700780c */ /* 0x004fda0003f46270 */
[----:B------:R-:W-:Y:S05]  /*06c0*/  @!P2 BRA `(.L_x_11) ;  /* 0x000000000094a947 */ /* 0x000fea0003800000 */
[----:B-1----:R-:W5:Y:S01]  /*06d0*/  LDG.E.64 R4, desc[UR6][R4.64+0x8] ;  /* 0x0000080604047981 */ /* 0x002f62000c1e1b00 */
[----:B------:R-:W-:-:S07]  /*06e0*/  IMAD.MOV.U32 R9, RZ, RZ, RZ ;  /* 0x000000ffff097224 */ /* 0x000fce00078e00ff */
.L_x_13:
        /* <DEDUP_REMOVED lines=12> */
[----:B------:R-:W-:Y:S01]  /*07b0*/  IMAD.MOV.U32 R12, RZ, RZ, 0x1 ;  /* 0x00000001ff0c7424 */ /* 0x000fe200078e00ff */
[C---:B---3--:R-:W-:Y:S02]  /*07c0*/  @!P0 ISETP.NE.AND P1, PT, R16.reuse, 0x2, PT ;  /* 0x000000021000880c */ /* 0x048fe40003f25270 */
[----:B------:R-:W-:Y:S02]  /*07d0*/  @!P0 ISETP.NE.AND P2, PT, R16, 0x1, PT ;  /* 0x000000011000880c */ /* 0x000fe40003f45270 */
[----:B------:R-:W-:-:S04]  /*07e0*/  @!P0 SEL R11, RZ, 0x1, P1 ;  /* 0x00000001ff0b8807 */ /* 0x000fc80000800000 */
[----:B------:R-:W-:-:S04]  /*07f0*/  @!P0 SEL R18, R11, 0x2, P2 ;  /* 0x000000020b128807 */ /* 0x000fc80001000000 */
[----:B--2---:R-:W-:Y:S02]  /*0800*/  ISETP.NE.AND P2, PT, R18, 0x1, PT ;  /* 0x000000011200780c */ /* 0x004fe40003f45270 */
[----:B------:R-:W-:Y:S02]  /*0810*/  PLOP3.LUT P0, PT, PT, PT, PT, 0x80, 0x8 ;  /* 0x000000000008781c */ /* 0x000fe40003f0f070 */
[----:B------:R-:W-:Y:S02]  /*0820*/  PLOP3.LUT P1, PT, PT, PT, PT, 0x80, 0x8 ;  /* 0x000000000008781c */ /* 0x000fe40003f2f070 */
[----:B------:R-:W-:-:S07]  /*0830*/  PRMT R11, RZ, 0x7610, R11 ;  /* 0x00007610ff0b7816 */ /* 0x000fce000000000b */
[----:B------:R-:W-:Y:S05]  /*0840*/  @!P2 BRA `(.L_x_11) ;  /* 0x000000000034a947 */ /* 0x000fea0003800000 */
[----:B------:R-:W-:-:S13]  /*0850*/  ISETP.NE.AND P1, PT, R18, RZ, PT ;  /* 0x000000ff1200720c */ /* 0x000fda0003f25270 */
[----:B------:R-:W-:Y:S05]  /*0860*/  @!P1 BRA `(.L_x_12) ;  /* 0x00000000001c9947 */ /* 0x000fea0003800000 */
[----:B------:R-:W-:-:S05]  /*0870*/  VIADD R9, R9, 0x1 ;  /* 0x0000000109097836 */ /* 0x000fca0000000000 */
[----:B------:R-:W-:-:S13]  /*0880*/  ISETP.GE.AND P1, PT, R9, R7, PT ;  /* 0x000000070900720c */ /* 0x000fda0003f26270 */
[----:B------:R-:W-:Y:S05]  /*0890*/  @!P1 BRA `(.L_x_13) ;  /* 0xfffffffc00949947 */ /* 0x000fea000383ffff */
[----:B------:R-:W-:Y:S01]  /*08a0*/  PLOP3.LUT P1, PT, PT, PT, PT, 0x8, 0x80 ;  /* 0x000000000080781c */ /* 0x000fe20003f2e170 */
[----:B------:R-:W-:Y:S01]  /*08b0*/  IMAD.MOV.U32 R11, RZ, RZ, 0x1 ;  /* 0x00000001ff0b7424 */ /* 0x000fe200078e00ff */
[----:B------:R-:W-:Y:S01]  /*08c0*/  PRMT R12, R10, 0x7610, R12 ;  /* 0x000076100a0c7816 */ /* 0x000fe2000000000c */
[----:B------:R-:W-:Y:S10]  /*08d0*/  BRA `(.L_x_11) ;  /* 0x0000000000107947 */ /* 0x000ff40003800000 */
.L_x_12:
[----:B------:R-:W-:Y:S02]  /*08e0*/  PLOP3.LUT P1, PT, PT, PT, PT, 0x80, 0x8 ;  /* 0x000000000008781c */ /* 0x000fe40003f2f070 */
[----:B------:R-:W-:Y:S02]  /*08f0*/  PLOP3.LUT P0, PT, PT, PT, PT, 0x8, 0x80 ;  /* 0x000000000080781c */ /* 0x000fe40003f0e170 */
[----:B------:R-:W-:Y:S02]  /*0900*/  IABS R6, R13 ;  /* 0x0000000d00067213 */ /* 0x000fe40000000000 */
[----:B------:R-:W-:-:S09]  /*0910*/  PRMT R12, R10, 0x7610, R12 ;  /* 0x000076100a0c7816 */ /* 0x000fd2000000000c */
.L_x_11:
[----:B------:R-:W-:Y:S05]  /*0920*/  BSYNC.RECONVERGENT B0 ;  /* 0x0000000000007941 */ /* 0x000fea0003800200 */
.L_x_10:
[----:B0-----:R-:W0:Y:S01]  /*0930*/  LDC.64 R2, c[0x4][0x8] ;  /* 0x01000200ff027b82 */ /* 0x001e220000000a00 */
[C---:B------:R-:W-:Y:S02]  /*0940*/  ISETP.NE.AND P3, PT, R0.reuse, RZ, PT ;  /* 0x000000ff0000720c */ /* 0x040fe40003f65270 */
[----:B------:R-:W-:-:S11]  /*0950*/  ISETP.NE.AND P2, PT, R0, RZ, PT ;  /* 0x000000ff0000720c */ /* 0x000fd60003f45270 */
[----:B------:R-:W-:Y:S01]  /*0960*/  @!P3 PRMT R11, R11, 0x7604, R12 ;  /* 0x000076040b0bb816 */ /* 0x000fe2000000000c */
[----:B0-----:R-:W-:-:S05]  /*0970*/  IMAD.WIDE.U32 R8, R8, 0x8, R2 ;  /* 0x0000000808087825 */ /* 0x001fca00078e0002 */
[----:B------:R0:W-:Y:S04]  /*0980*/  @!P3 STG.E.U16 desc[UR6][R8.64], R11 ;  /* 0x0000000b0800b986 */ /* 0x0001e8000c101506 */
[----:B------:R0:W-:Y:S01]  /*0990*/  @!P3 STG.E desc[UR6][R8.64+0x4], R6 ;  /* 0x000004060800b986 */ /* 0x0001e2000c101906 */
[----:B------:R-:W-:Y:S06]  /*09a0*/  BAR.SYNC.DEFER_BLOCKING 0x0 ;  /* 0x0000000000007b1d */ /* 0x000fec0000010000 */
[----:B------:R-:W-:Y:S05]  /*09b0*/  @!P2 EXIT ;  /* 0x000000000000a94d */ /* 0x000fea0003800000 */
[----:B------:R-:W-:Y:S01]  /*09c0*/  PRMT R0, R12, 0x9910, RZ ;  /* 0x000099100c007816 */ /* 0x000fe200000000ff */
[----:B-1----:R-:W-:-:S03]  /*09d0*/  IMAD.MOV.U32 R4, RZ, RZ, 0x1 ;  /* 0x00000001ff047424 */ /* 0x002fc600078e00ff */
[----:B------:R-:W-:Y:S02]  /*09e0*/  ISETP.NE.AND P2, PT, R0, RZ, PT ;  /* 0x000000ff0000720c */ /* 0x000fe40003f45270 */
[----:B------:R1:W-:Y:S11]  /*09f0*/  @!P1 STG.E.U8 desc[UR6][R8.64+0x1], R4 ;  /* 0x0000010408009986 */ /* 0x0003f6000c101106 */
[----:B------:R1:W-:Y:S01]  /*0a00*/  @!P2 STG.E.U8 desc[UR6][R8.64], RZ ;  /* 0x000000ff0800a986 */ /* 0x0003e2000c101106 */
[----:B------:R-:W-:Y:S05]  /*0a10*/  @P0 EXIT ;  /* 0x000000000000094d */ /* 0x000fea0003800000 */
[----:B------:R-:W-:Y:S01]  /*0a20*/  STG.E desc[UR6][R8.64+0x4], R6 ;  /* 0x0000040608007986 */ /* 0x000fe2000c101906 */
[----:B------:R-:W-:Y:S05]  /*0a30*/  EXIT ;  /* 0x000000000000794d */ /* 0x000fea0003800000 */
.L_x_14:
[----:B------:R-:W-:-:S00]  /*0a40*/  BRA `(.L_x_14) ;  /* 0xfffffffc00fc7947 */ /* 0x000fc0000383ffff */
[----:B------:R-:W-:-:S00]  /*0a50*/  NOP ;  /* 0x0000000000007918 */ /* 0x000fc00000000000 */
        /* <DEDUP_REMOVED lines=10> */
.L_x_15:


//--------------------- .nv.shared._Z17propagateAndCheckv --------------------------
	.section	.nv.shared._Z17propagateAndCheckv,"aw",@nobits
	.sectionflags	@""
.nv.shared._Z17propagateAndCheckv:
	.zero		1025


//--------------------- .nv.shared.reserved.0     --------------------------
	.section	.nv.shared.reserved.0,"aw",@nobits
	.weak		__nv_reservedSMEM_offset_0_alias
	.size		__nv_reservedSMEM_offset_0_alias, 0, 64
	.other		__nv_reservedSMEM_offset_0_alias,@"STO_CUDA_RESERVED_SHARED STV_DEFAULT"
__nv_reservedSMEM_offset_0_alias:
	.zero		0
	.zero		64


//--------------------- .nv.global                --------------------------
	.section	.nv.global,"aw",@nobits
	.align	4
.nv.global:
	.type		checkResults,@object
	.size		checkResults,(assignmentArena - checkResults)
checkResults:
	.zero		512
	.type		assignmentArena,@object
	.size		assignmentArena,(.L_2 - assignmentArena)
assignmentArena:
	.zero		4194304
.L_2:


//--------------------- .nv.constant0._Z17propagateAndCheckv --------------------------
	.section	.nv.constant0._Z17propagateAndCheckv,"a",@progbits
	.sectionflags	@""
	.align	4
.nv.constant0._Z17propagateAndCheckv:
	.zero		896


//--------------------- SYMBOLS --------------------------

	.type		.nv.reservedSmem.offset0,@object
	.size		.nv.reservedSmem.offset0,0x4
	.type		.nv.reservedSmem.cap,@object
	.size		.nv.reservedSmem.cap,0x4
